//
// Generated by NVIDIA NVVM Compiler
//
// Compiler Build ID: CL-36424714
// Cuda compilation tools, release 13.0, V13.0.88
// Based on NVVM 20.0.0
//

.version 9.0
.target sm_100
.address_size 64

	// .globl	_Z6VecAddPfS_S_

.visible .entry _Z6VecAddPfS_S_(
	.param .u64 .ptr .align 1 _Z6VecAddPfS_S__param_0,
	.param .u64 .ptr .align 1 _Z6VecAddPfS_S__param_1,
	.param .u64 .ptr .align 1 _Z6VecAddPfS_S__param_2
)
{
	.reg .pred 	%p<2>;
	.reg .b32 	%r<5>;
	.reg .b32 	%f<4>;
	.reg .b64 	%rd<11>;

	ld.param.u64 	%rd1, [_Z6VecAddPfS_S__param_0];
	ld.param.u64 	%rd2, [_Z6VecAddPfS_S__param_1];
	ld.param.u64 	%rd3, [_Z6VecAddPfS_S__param_2];
	mov.u32 	%r2, %ctaid.x;
	mov.u32 	%r3, %ntid.x;
	mov.u32 	%r4, %tid.x;
	mad.lo.s32 	%r1, %r2, %r3, %r4;
	setp.gt.s32 	%p1, %r1, 9999;
	@%p1 bra 	$L__BB0_2;
	cvta.to.global.u64 	%rd4, %rd1;
	cvta.to.global.u64 	%rd5, %rd2;
	cvta.to.global.u64 	%rd6, %rd3;
	mul.wide.s32 	%rd7, %r1, 4;
	add.s64 	%rd8, %rd4, %rd7;
	ld.global.f32 	%f1, [%rd8];
	add.s64 	%rd9, %rd5, %rd7;
	ld.global.f32 	%f2, [%rd9];
	add.f32 	%f3, %f1, %f2;
	add.s64 	%rd10, %rd6, %rd7;
	st.global.f32 	[%rd10], %f3;
$L__BB0_2:
	ret;

}


// ===== COMPILED SASS (sm_100) =====

	.target	sm_100

	.elftype	@"ET_EXEC"


//--------------------- .note.nv.tkinfo           --------------------------
	.section	.note.nv.tkinfo,"",@"SHT_NOTE"
	.sectionflags	@"SHF_NOTE_NV_TKINFO"
	.tkinfo
        /*0018*/ 	.word	0x00000002
        /*0030*/ 	.string	""
        /*0030*/ 	.string	"ptxas"
        /*0030*/ 	.string	"Cuda compilation tools, release 13.0, V13.0.88"
        /*0030*/ 	.string	"Build cuda_13.0.r13.0/compiler.36424714_0"
        /*0030*/ 	.string	"-arch sm_100 -m 64 "



//--------------------- .note.nv.cuinfo           --------------------------
	.section	.note.nv.cuinfo,"",@"SHT_NOTE"
	.sectionflags	@"SHF_NOTE_NV_CUINFO"
        /*0018*/ 	.short	0x0002
        /*001a*/ 	.short	0x0064
        /*001c*/ 	.short	0x0082
	.zero		2


//--------------------- .nv.info                  --------------------------
	.section	.nv.info,"",@"SHT_CUDA_INFO"
	.align	4


	//----- nvinfo : EIATTR_REGCOUNT
	.align		4
        /*0000*/ 	.byte	0x04, 0x2f
        /*0002*/ 	.short	(.L_1 - .L_0)
	.align		4
.L_0:
        /*0004*/ 	.word	index@(_Z6VecAddPfS_S_)
        /*0008*/ 	.word	0x0000000c


	//----- nvinfo : EIATTR_FRAME_SIZE
	.align		4
.L_1:
        /*000c*/ 	.byte	0x04, 0x11
        /*000e*/ 	.short	(.L_3 - .L_2)
	.align		4
.L_2:
        /*0010*/ 	.word	index@(_Z6VecAddPfS_S_)
        /*0014*/ 	.word	0x00000000


	//----- nvinfo : EIATTR_MIN_STACK_SIZE
	.align		4
.L_3:
        /*0018*/ 	.byte	0x04, 0x12
        /*001a*/ 	.short	(.L_5 - .L_4)
	.align		4
.L_4:
        /*001c*/ 	.word	index@(_Z6VecAddPfS_S_)
        /*0020*/ 	.word	0x00000000
.L_5:


//--------------------- .nv.compat                --------------------------
	.section	.nv.compat,"",@"SHT_CUDA_COMPAT_INFO"
	.align	4
        /*0000*/ 	.byte	0x02, 0x09, 0x00, 0x00, 0x02, 0x02, 0x01, 0x00, 0x02, 0x05, 0x05, 0x00, 0x03, 0x07, 0x01, 0x01
        /*0010*/ 	.byte	0x02, 0x03, 0x00, 0x00, 0x02, 0x06, 0x01, 0x00, 0x04, 0x0b, 0x08, 0x00, 0x09, 0x00, 0x00, 0x00
        /*0020*/ 	.byte	0x00, 0x00, 0x00, 0x00


//--------------------- .nv.info._Z6VecAddPfS_S_  --------------------------
	.section	.nv.info._Z6VecAddPfS_S_,"",@"SHT_CUDA_INFO"
	.sectionflags	@""
	.align	4


	//----- nvinfo : EIATTR_CUDA_API_VERSION
	.align		4
        /*0000*/ 	.byte	0x04, 0x37
        /*0002*/ 	.short	(.L_7 - .L_6)
.L_6:
        /*0004*/ 	.word	0x00000082


	//----- nvinfo : EIATTR_KPARAM_INFO
	.align		4
.L_7:
        /*0008*/ 	.byte	0x04, 0x17
        /*000a*/ 	.short	(.L_9 - .L_8)
.L_8:
        /*000c*/ 	.word	0x00000000
        /*0010*/ 	.short	0x0002
        /*0012*/ 	.short	0x0010
        /*0014*/ 	.byte	0x00, 0xf5, 0x21, 0x00


	//----- nvinfo : EIATTR_KPARAM_INFO
	.align		4
.L_9:
        /*0018*/ 	.byte	0x04, 0x17
        /*001a*/ 	.short	(.L_11 - .L_10)
.L_10:
        /*001c*/ 	.word	0x00000000
        /*0020*/ 	.short	0x0001
        /*0022*/ 	.short	0x0008
        /*0024*/ 	.byte	0x00, 0xf5, 0x21, 0x00


	//----- nvinfo : EIATTR_KPARAM_INFO
	.align		4
.L_11:
        /*0028*/ 	.byte	0x04, 0x17
        /*002a*/ 	.short	(.L_13 - .L_12)
.L_12:
        /*002c*/ 	.word	0x00000000
        /*0030*/ 	.short	0x0000
        /*0032*/ 	.short	0x0000
        /*0034*/ 	.byte	0x00, 0xf5, 0x21, 0x00


	//----- nvinfo : EIATTR_SPARSE_MMA_MASK
	.align		4
.L_13:
        /*0038*/ 	.byte	0x03, 0x50
        /*003a*/ 	.short	0x0000


	//----- nvinfo : EIATTR_MAXREG_COUNT
	.align		4
        /*003c*/ 	.byte	0x03, 0x1b
        /*003e*/ 	.short	0x00ff


	//----- nvinfo : EIATTR_MERCURY_ISA_VERSION
	.align		4
        /*0040*/ 	.byte	0x03, 0x5f
        /*0042*/ 	.short	0x0101


	//----- nvinfo : EIATTR_VRC_CTA_INIT_COUNT
	.align		4
        /*0044*/ 	.byte	0x02, 0x4a
	.zero		1
	.zero		1


	//----- nvinfo : EIATTR_EXIT_INSTR_OFFSETS
	.align		4
        /*0048*/ 	.byte	0x04, 0x1c
        /*004a*/ 	.short	(.L_15 - .L_14)


	//   ....[0]....
.L_14:
        /*004c*/ 	.word	0x00000060


	//   ....[1]....
        /*0050*/ 	.word	0x00000120


	//----- nvinfo : EIATTR_CBANK_PARAM_SIZE
	.align		4
.L_15:
        /*0054*/ 	.byte	0x03, 0x19
        /*0056*/ 	.short	0x0018


	//----- nvinfo : EIATTR_PARAM_CBANK
	.align		4
        /*0058*/ 	.byte	0x04, 0x0a
        /*005a*/ 	.short	(.L_17 - .L_16)
	.align		4
.L_16:
        /*005c*/ 	.word	index@(.nv.constant0._Z6VecAddPfS_S_)
        /*0060*/ 	.short	0x0380
        /*0062*/ 	.short	0x0018


	//----- nvinfo : EIATTR_SW_WAR
	.align		4
.L_17:
        /*0064*/ 	.byte	0x04, 0x36
        /*0066*/ 	.short	(.L_19 - .L_18)
.L_18:
        /*0068*/ 	.word	0x00000008
.L_19:


//--------------------- .nv.callgraph             --------------------------
	.section	.nv.callgraph,"",@"SHT_CUDA_CALLGRAPH"
	.align	4
	.sectionentsize	8
	.align		4
        /*0000*/ 	.word	0x00000000
	.align		4
        /*0004*/ 	.word	0xffffffff
	.align		4
        /*0008*/ 	.word	0x00000000
	.align		4
        /*000c*/ 	.word	0xfffffffe
	.align		4
        /*0010*/ 	.word	0x00000000
	.align		4
        /*0014*/ 	.word	0xfffffffd
	.align		4
        /*0018*/ 	.word	0x00000000
	.align		4
        /*001c*/ 	.word	0xfffffffc


//--------------------- .text._Z6VecAddPfS_S_     --------------------------
	.section	.text._Z6VecAddPfS_S_,"ax",@progbits
	.align	128
        .global         _Z6VecAddPfS_S_
        .type           _Z6VecAddPfS_S_,@function
        .size           _Z6VecAddPfS_S_,(.L_x_1 - _Z6VecAddPfS_S_)
        .other          _Z6VecAddPfS_S_,@"STO_CUDA_ENTRY STV_DEFAULT"
_Z6VecAddPfS_S_:
.text._Z6VecAddPfS_S_:
[----:B------:R-:W-:Y:S01]  /*0000*/  LDC R1, c[0x0][0x37c] ;  /* 0x0000df00ff017b82 */ /* 0x000fe20000000800 */
[----:B------:R-:W0:Y:S07]  /*0010*/  S2R R0, SR_TID.X ;  /* 0x0000000000007919 */ /* 0x000e2e0000002100 */
[----:B------:R-:W0:Y:S08]  /*0020*/  S2UR UR4, SR_CTAID.X ;  /* 0x00000000000479c3 */ /* 0x000e300000002500 */
[----:B------:R-:W0:Y:S02]  /*0030*/  LDC R9, c[0x0][0x360] ;  /* 0x0000d800ff097b82 */ /* 0x000e240000000800 */
[----:B0-----:R-:W-:-:S05]  /*0040*/  IMAD R9, R9, UR4, R0 ;  /* 0x0000000409097c24 */ /* 0x001fca000f8e0200 */
[----:B------:R-:W-:-:S13]  /*0050*/  ISETP.GT.AND P0, PT, R9, 0x270f, PT ;  /* 0x0000270f0900780c */ /* 0x000fda0003f04270 */
[----:B------:R-:W-:Y:S05]  /*0060*/  @P0 EXIT ;  /* 0x000000000000094d */ /* 0x000fea0003800000 */
[----:B------:R-:W0:Y:S01]  /*0070*/  LDC.64 R2, c[0x0][0x380] ;  /* 0x0000e000ff027b82 */ /* 0x000e220000000a00 */
[----:B------:R-:W1:Y:S07]  /*0080*/  LDCU.64 UR4, c[0x0][0x358] ;  /* 0x00006b00ff0477ac */ /* 0x000e6e0008000a00 */
[----:B------:R-:W2:Y:S08]  /*0090*/  LDC.64 R4, c[0x0][0x388] ;  /* 0x0000e200ff047b82 */ /* 0x000eb00000000a00 */
[----:B------:R-:W3:Y:S01]  /*00a0*/  LDC.64 R6, c[0x0][0x390] ;  /* 0x0000e400ff067b82 */ /* 0x000ee20000000a00 */
[----:B0-----:R-:W-:-:S06]  /*00b0*/  IMAD.WIDE R2, R9, 0x4, R2 ;  /* 0x0000000409027825 */ /* 0x001fcc00078e0202 */
[----:B-1----:R-:W4:Y:S01]  /*00c0*/  LDG.E R2, desc[UR4][R2.64] ;  /* 0x0000000402027981 */ /* 0x002f22000c1e1900 */
[----:B--2---:R-:W-:-:S06]  /*00d0*/  IMAD.WIDE R4, R9, 0x4, R4 ;  /* 0x0000000409047825 */ /* 0x004fcc00078e0204 */
[----:B------:R-:W4:Y:S01]  /*00e0*/  LDG.E R5, desc[UR4][R4.64] ;  /* 0x0000000404057981 */ /* 0x000f22000c1e1900 */
[----:B---3--:R-:W-:-:S04]  /*00f0*/  IMAD.WIDE R6, R9, 0x4, R6 ;  /* 0x0000000409067825 */ /* 0x008fc800078e0206 */
[----:B----4-:R-:W-:-:S05]  /*0100*/  FADD R9, R2, R5 ;  /* 0x0000000502097221 */ /* 0x010fca0000000000 */
[----:B------:R-:W-:Y:S01]  /*0110*/  STG.E desc[UR4][R6.64], R9 ;  /* 0x0000000906007986 */ /* 0x000fe2000c101904 */
[----:B------:R-:W-:Y:S05]  /*0120*/  EXIT ;  /* 0x000000000000794d */ /* 0x000fea0003800000 */
.L_x_0:
[----:B------:R-:W-:-:S00]  /*0130*/  BRA `(.L_x_0) ;  /* 0xfffffffc00fc7947 */ /* 0x000fc0000383ffff */
[----:B------:R-:W-:-:S00]  /*0140*/  NOP ;  /* 0x0000000000007918 */ /* 0x000fc00000000000 */
        /* <DEDUP_REMOVED lines=11> */
.L_x_1:


//--------------------- .nv.shared.reserved.0     --------------------------
	.section	.nv.shared.reserved.0,"aw",@nobits
	.weak		__nv_reservedSMEM_offset_0_alias
	.size		__nv_reservedSMEM_offset_0_alias, 0, 64
	.other		__nv_reservedSMEM_offset_0_alias,@"STO_CUDA_RESERVED_SHARED STV_DEFAULT"
__nv_reservedSMEM_offset_0_alias:
	.zero		0
	.zero		64


//--------------------- .nv.constant0._Z6VecAddPfS_S_ --------------------------
	.section	.nv.constant0._Z6VecAddPfS_S_,"a",@progbits
	.sectionflags	@""
	.align	4
.nv.constant0._Z6VecAddPfS_S_:
	.zero		920


//--------------------- SYMBOLS --------------------------

	.type		.nv.reservedSmem.offset0,@object
	.size		.nv.reservedSmem.offset0,0x4
